//
// Generated by NVIDIA NVVM Compiler
//
// Compiler Build ID: CL-36424714
// Cuda compilation tools, release 13.0, V13.0.88
// Based on NVVM 20.0.0
//

.version 9.0
.target sm_100
.address_size 64

	// .globl	_Z6MatMoyPfS_i
.extern .func  (.param .b32 func_retval0) vprintf
(
	.param .b64 vprintf_param_0,
	.param .b64 vprintf_param_1
)
;
.global .align 1 .b8 $str[28] = {77, 95, 105, 91, 50, 42, 40, 120, 42, 110, 43, 121, 41, 43, 119, 42, 110, 42, 110, 93, 32, 61, 32, 37, 102, 32, 10};
.global .align 1 .b8 $str$1[30] = {77, 95, 105, 91, 50, 42, 40, 120, 42, 110, 43, 121, 41, 43, 49, 43, 119, 42, 110, 42, 110, 93, 32, 61, 32, 37, 102, 32, 10};
.global .align 1 .b8 $str$2[30] = {77, 95, 105, 91, 50, 42, 40, 120, 42, 110, 43, 121, 41, 43, 110, 43, 119, 42, 110, 42, 110, 93, 32, 61, 32, 37, 102, 32, 10};
.global .align 1 .b8 $str$3[32] = {77, 95, 105, 91, 50, 42, 40, 120, 42, 110, 43, 121, 41, 43, 110, 43, 49, 43, 119, 42, 110, 42, 110, 93, 32, 61, 32, 37, 102, 32, 10};
.global .align 1 .b8 $str$4[9] = {120, 32, 61, 32, 37, 100, 32, 10};
.global .align 1 .b8 $str$5[9] = {121, 32, 61, 32, 37, 100, 32, 10};

.visible .entry _Z6MatMoyPfS_i(
	.param .u64 .ptr .align 1 _Z6MatMoyPfS_i_param_0,
	.param .u64 .ptr .align 1 _Z6MatMoyPfS_i_param_1,
	.param .u32 _Z6MatMoyPfS_i_param_2
)
{
	.local .align 8 .b8 	__local_depot0[8];
	.reg .b64 	%SP;
	.reg .b64 	%SPL;
	.reg .pred 	%p<2>;
	.reg .b32 	%r<31>;
	.reg .b32 	%f<13>;
	.reg .b64 	%rd<25>;
	.reg .b64 	%fd<5>;

	mov.u64 	%SPL, __local_depot0;
	cvta.local.u64 	%SP, %SPL;
	ld.param.u64 	%rd3, [_Z6MatMoyPfS_i_param_0];
	ld.param.u64 	%rd4, [_Z6MatMoyPfS_i_param_1];
	ld.param.u32 	%r3, [_Z6MatMoyPfS_i_param_2];
	cvta.to.global.u64 	%rd5, %rd3;
	cvta.to.global.u64 	%rd6, %rd4;
	mov.u32 	%r4, %ctaid.x;
	mov.u32 	%r5, %ntid.x;
	mov.u32 	%r6, %tid.x;
	mad.lo.s32 	%r7, %r4, %r5, %r6;
	shr.u32 	%r8, %r3, 31;
	add.s32 	%r9, %r3, %r8;
	shr.s32 	%r10, %r9, 1;
	mul.lo.s32 	%r11, %r10, %r10;
	div.s32 	%r12, %r7, %r11;
	mul.lo.s32 	%r13, %r12, %r11;
	sub.s32 	%r14, %r7, %r13;
	div.s32 	%r1, %r14, %r10;
	rem.s32 	%r2, %r7, %r10;
	mad.lo.s32 	%r15, %r1, %r3, %r2;
	shl.b32 	%r16, %r15, 1;
	mul.lo.s32 	%r17, %r3, %r3;
	mad.lo.s32 	%r18, %r17, %r12, %r16;
	mul.wide.s32 	%rd7, %r18, 4;
	add.s64 	%rd1, %rd6, %rd7;
	ld.global.f32 	%f1, [%rd1];
	ld.global.f32 	%f2, [%rd1+4];
	add.f32 	%f3, %f1, %f2;
	mul.wide.s32 	%rd8, %r3, 4;
	add.s64 	%rd2, %rd1, %rd8;
	ld.global.f32 	%f4, [%rd2];
	add.f32 	%f5, %f3, %f4;
	ld.global.f32 	%f6, [%rd2+4];
	add.f32 	%f7, %f5, %f6;
	mul.f32 	%f8, %f7, 0f3E800000;
	mul.wide.s32 	%rd9, %r7, 4;
	add.s64 	%rd10, %rd5, %rd9;
	st.global.f32 	[%rd10], %f8;
	setp.ne.s32 	%p1, %r7, 4;
	@%p1 bra 	$L__BB0_2;
	add.u64 	%rd11, %SP, 0;
	add.u64 	%rd12, %SPL, 0;
	ld.global.f32 	%f9, [%rd1];
	cvt.f64.f32 	%fd1, %f9;
	st.local.f64 	[%rd12], %fd1;
	mov.u64 	%rd13, $str;
	cvta.global.u64 	%rd14, %rd13;
	{ // callseq 0, 0
	.param .b64 param0;
	st.param.b64 	[param0], %rd14;
	.param .b64 param1;
	st.param.b64 	[param1], %rd11;
	.param .b32 retval0;
	call.uni (retval0), 
	vprintf, 
	(
	param0, 
	param1
	);
	ld.param.b32 	%r19, [retval0];
	} // callseq 0
	ld.global.f32 	%f10, [%rd1+4];
	cvt.f64.f32 	%fd2, %f10;
	st.local.f64 	[%rd12], %fd2;
	mov.u64 	%rd15, $str$1;
	cvta.global.u64 	%rd16, %rd15;
	{ // callseq 1, 0
	.param .b64 param0;
	st.param.b64 	[param0], %rd16;
	.param .b64 param1;
	st.param.b64 	[param1], %rd11;
	.param .b32 retval0;
	call.uni (retval0), 
	vprintf, 
	(
	param0, 
	param1
	);
	ld.param.b32 	%r21, [retval0];
	} // callseq 1
	ld.global.f32 	%f11, [%rd2];
	cvt.f64.f32 	%fd3, %f11;
	st.local.f64 	[%rd12], %fd3;
	mov.u64 	%rd17, $str$2;
	cvta.global.u64 	%rd18, %rd17;
	{ // callseq 2, 0
	.param .b64 param0;
	st.param.b64 	[param0], %rd18;
	.param .b64 param1;
	st.param.b64 	[param1], %rd11;
	.param .b32 retval0;
	call.uni (retval0), 
	vprintf, 
	(
	param0, 
	param1
	);
	ld.param.b32 	%r23, [retval0];
	} // callseq 2
	ld.global.f32 	%f12, [%rd2+4];
	cvt.f64.f32 	%fd4, %f12;
	st.local.f64 	[%rd12], %fd4;
	mov.u64 	%rd19, $str$3;
	cvta.global.u64 	%rd20, %rd19;
	{ // callseq 3, 0
	.param .b64 param0;
	st.param.b64 	[param0], %rd20;
	.param .b64 param1;
	st.param.b64 	[param1], %rd11;
	.param .b32 retval0;
	call.uni (retval0), 
	vprintf, 
	(
	param0, 
	param1
	);
	ld.param.b32 	%r25, [retval0];
	} // callseq 3
	st.local.u32 	[%rd12], %r1;
	mov.u64 	%rd21, $str$4;
	cvta.global.u64 	%rd22, %rd21;
	{ // callseq 4, 0
	.param .b64 param0;
	st.param.b64 	[param0], %rd22;
	.param .b64 param1;
	st.param.b64 	[param1], %rd11;
	.param .b32 retval0;
	call.uni (retval0), 
	vprintf, 
	(
	param0, 
	param1
	);
	ld.param.b32 	%r27, [retval0];
	} // callseq 4
	st.local.u32 	[%rd12], %r2;
	mov.u64 	%rd23, $str$5;
	cvta.global.u64 	%rd24, %rd23;
	{ // callseq 5, 0
	.param .b64 param0;
	st.param.b64 	[param0], %rd24;
	.param .b64 param1;
	st.param.b64 	[param1], %rd11;
	.param .b32 retval0;
	call.uni (retval0), 
	vprintf, 
	(
	param0, 
	param1
	);
	ld.param.b32 	%r29, [retval0];
	} // callseq 5
$L__BB0_2:
	ret;

}


// ===== COMPILED SASS (sm_100) =====

	.target	sm_100

	.elftype	@"ET_EXEC"


//--------------------- .note.nv.tkinfo           --------------------------
	.section	.note.nv.tkinfo,"",@"SHT_NOTE"
	.sectionflags	@"SHF_NOTE_NV_TKINFO"
	.tkinfo
        /*0018*/ 	.word	0x00000002
        /*0030*/ 	.string	""
        /*0030*/ 	.string	"ptxas"
        /*0030*/ 	.string	"Cuda compilation tools, release 13.0, V13.0.88"
        /*0030*/ 	.string	"Build cuda_13.0.r13.0/compiler.36424714_0"
        /*0030*/ 	.string	"-arch sm_100 -m 64 "



//--------------------- .note.nv.cuinfo           --------------------------
	.section	.note.nv.cuinfo,"",@"SHT_NOTE"
	.sectionflags	@"SHF_NOTE_NV_CUINFO"
        /*0018*/ 	.short	0x0002
        /*001a*/ 	.short	0x0064
        /*001c*/ 	.short	0x0082
	.zero		2


//--------------------- .nv.info                  --------------------------
	.section	.nv.info,"",@"SHT_CUDA_INFO"
	.align	4


	//----- nvinfo : EIATTR_REGCOUNT
	.align		4
        /*0000*/ 	.byte	0x04, 0x2f
        /*0002*/ 	.short	(.L_7 - .L_6)
	.align		4
.L_6:
        /*0004*/ 	.word	index@(_Z6MatMoyPfS_i)
        /*0008*/ 	.word	0x0000001d


	//----- nvinfo : EIATTR_FRAME_SIZE
	.align		4
.L_7:
        /*000c*/ 	.byte	0x04, 0x11
        /*000e*/ 	.short	(.L_9 - .L_8)
	.align		4
.L_8:
        /*0010*/ 	.word	index@(_Z6MatMoyPfS_i)
        /*0014*/ 	.word	0x00000008


	//----- nvinfo : EIATTR_MIN_STACK_SIZE
	.align		4
.L_9:
        /*0018*/ 	.byte	0x04, 0x12
        /*001a*/ 	.short	(.L_11 - .L_10)
	.align		4
.L_10:
        /*001c*/ 	.word	index@(_Z6MatMoyPfS_i)
        /*0020*/ 	.word	0x00000008
.L_11:


//--------------------- .nv.compat                --------------------------
	.section	.nv.compat,"",@"SHT_CUDA_COMPAT_INFO"
	.align	4
        /*0000*/ 	.byte	0x02, 0x09, 0x00, 0x00, 0x02, 0x02, 0x01, 0x00, 0x02, 0x05, 0x05, 0x00, 0x03, 0x07, 0x01, 0x01
        /*0010*/ 	.byte	0x02, 0x03, 0x00, 0x00, 0x02, 0x06, 0x01, 0x00, 0x04, 0x0b, 0x08, 0x00, 0x09, 0x00, 0x00, 0x00
        /*0020*/ 	.byte	0x00, 0x00, 0x00, 0x00


//--------------------- .nv.info._Z6MatMoyPfS_i   --------------------------
	.section	.nv.info._Z6MatMoyPfS_i,"",@"SHT_CUDA_INFO"
	.sectionflags	@""
	.align	4


	//----- nvinfo : EIATTR_CUDA_API_VERSION
	.align		4
        /*0000*/ 	.byte	0x04, 0x37
        /*0002*/ 	.short	(.L_13 - .L_12)
.L_12:
        /*0004*/ 	.word	0x00000082


	//----- nvinfo : EIATTR_KPARAM_INFO
	.align		4
.L_13:
        /*0008*/ 	.byte	0x04, 0x17
        /*000a*/ 	.short	(.L_15 - .L_14)
.L_14:
        /*000c*/ 	.word	0x00000000
        /*0010*/ 	.short	0x0002
        /*0012*/ 	.short	0x0010
        /*0014*/ 	.byte	0x00, 0xf0, 0x11, 0x00


	//----- nvinfo : EIATTR_KPARAM_INFO
	.align		4
.L_15:
        /*0018*/ 	.byte	0x04, 0x17
        /*001a*/ 	.short	(.L_17 - .L_16)
.L_16:
        /*001c*/ 	.word	0x00000000
        /*0020*/ 	.short	0x0001
        /*0022*/ 	.short	0x0008
        /*0024*/ 	.byte	0x00, 0xf5, 0x21, 0x00


	//----- nvinfo : EIATTR_KPARAM_INFO
	.align		4
.L_17:
        /*0028*/ 	.byte	0x04, 0x17
        /*002a*/ 	.short	(.L_19 - .L_18)
.L_18:
        /*002c*/ 	.word	0x00000000
        /*0030*/ 	.short	0x0000
        /*0032*/ 	.short	0x0000
        /*0034*/ 	.byte	0x00, 0xf5, 0x21, 0x00


	//----- nvinfo : EIATTR_SPARSE_MMA_MASK
	.align		4
.L_19:
        /*0038*/ 	.byte	0x03, 0x50
        /*003a*/ 	.short	0x0000


	//----- nvinfo : EIATTR_MAXREG_COUNT
	.align		4
        /*003c*/ 	.byte	0x03, 0x1b
        /*003e*/ 	.short	0x00ff


	//----- nvinfo : EIATTR_EXTERNS
	.align		4
        /*0040*/ 	.byte	0x04, 0x0f
        /*0042*/ 	.short	(.L_21 - .L_20)


	//   ....[0]....
	.align		4
.L_20:
        /*0044*/ 	.word	index@(vprintf)


	//----- nvinfo : EIATTR_MERCURY_ISA_VERSION
	.align		4
.L_21:
        /*0048*/ 	.byte	0x03, 0x5f
        /*004a*/ 	.short	0x0101


	//----- nvinfo : EIATTR_VRC_CTA_INIT_COUNT
	.align		4
        /*004c*/ 	.byte	0x02, 0x4a
	.zero		1
	.zero		1


	//----- nvinfo : EIATTR_SYSCALL_OFFSETS
	.align		4
        /*0050*/ 	.byte	0x04, 0x46
        /*0052*/ 	.short	(.L_23 - .L_22)


	//   ....[0]....
.L_22:
        /*0054*/ 	.word	0x000006e0


	//   ....[1]....
        /*0058*/ 	.word	0x00000790


	//   ....[2]....
        /*005c*/ 	.word	0x00000840


	//   ....[3]....
        /*0060*/ 	.word	0x000008f0


	//   ....[4]....
        /*0064*/ 	.word	0x00000980


	//   ....[5]....
        /*0068*/ 	.word	0x00000a10


	//----- nvinfo : EIATTR_EXIT_INSTR_OFFSETS
	.align		4
.L_23:
        /*006c*/ 	.byte	0x04, 0x1c
        /*006e*/ 	.short	(.L_25 - .L_24)


	//   ....[0]....
.L_24:
        /*0070*/ 	.word	0x00000620


	//   ....[1]....
        /*0074*/ 	.word	0x00000a20


	//----- nvinfo : EIATTR_CRS_STACK_SIZE
	.align		4
.L_25:
        /*0078*/ 	.byte	0x04, 0x1e
        /*007a*/ 	.short	(.L_27 - .L_26)
.L_26:
        /*007c*/ 	.word	0x00000000


	//----- nvinfo : EIATTR_CBANK_PARAM_SIZE
	.align		4
.L_27:
        /*0080*/ 	.byte	0x03, 0x19
        /*0082*/ 	.short	0x0014


	//----- nvinfo : EIATTR_PARAM_CBANK
	.align		4
        /*0084*/ 	.byte	0x04, 0x0a
        /*0086*/ 	.short	(.L_29 - .L_28)
	.align		4
.L_28:
        /*0088*/ 	.word	index@(.nv.constant0._Z6MatMoyPfS_i)
        /*008c*/ 	.short	0x0380
        /*008e*/ 	.short	0x0014


	//----- nvinfo : EIATTR_SW_WAR
	.align		4
.L_29:
        /*0090*/ 	.byte	0x04, 0x36
        /*0092*/ 	.short	(.L_31 - .L_30)
.L_30:
        /*0094*/ 	.word	0x00000008
.L_31:


//--------------------- .nv.callgraph             --------------------------
	.section	.nv.callgraph,"",@"SHT_CUDA_CALLGRAPH"
	.align	4
	.sectionentsize	8
	.align		4
        /*0000*/ 	.word	0x00000000
	.align		4
        /*0004*/ 	.word	0xffffffff
	.align		4
        /*0008*/ 	.word	index@(_Z6MatMoyPfS_i)
	.align		4
        /*000c*/ 	.word	index@(vprintf)
	.align		4
        /*0010*/ 	.word	0x00000000
	.align		4
        /*0014*/ 	.word	0xfffffffe
	.align		4
        /*0018*/ 	.word	0x00000000
	.align		4
        /*001c*/ 	.word	0xfffffffd
	.align		4
        /*0020*/ 	.word	0x00000000
	.align		4
        /*0024*/ 	.word	0xfffffffc


//--------------------- .nv.constant4             --------------------------
	.section	.nv.constant4,"a",@progbits
	.align	8
	.align		8
.nv.constant4:
        /*0000*/ 	.dword	vprintf
	.align		8
        /*0008*/ 	.dword	$str
	.align		8
        /*0010*/ 	.dword	$str$1
	.align		8
        /*0018*/ 	.dword	$str$2
	.align		8
        /*0020*/ 	.dword	$str$3
	.align		8
        /*0028*/ 	.dword	$str$4
	.align		8
        /*0030*/ 	.dword	$str$5


//--------------------- .text._Z6MatMoyPfS_i      --------------------------
	.section	.text._Z6MatMoyPfS_i,"ax",@progbits
	.align	128
        .global         _Z6MatMoyPfS_i
        .type           _Z6MatMoyPfS_i,@function
        .size           _Z6MatMoyPfS_i,(.L_x_7 - _Z6MatMoyPfS_i)
        .other          _Z6MatMoyPfS_i,@"STO_CUDA_ENTRY STV_DEFAULT"
_Z6MatMoyPfS_i:
.text._Z6MatMoyPfS_i:
[----:B------:R-:W0:Y:S08]  /*0000*/  LDC R1, c[0x0][0x37c] ;  /* 0x0000df00ff017b82 */ /* 0x000e300000000800 */
[----:B------:R-:W1:Y:S01]  /*0010*/  LDC R17, c[0x0][0x390] ;  /* 0x0000e400ff117b82 */ /* 0x000e620000000800 */
[----:B------:R-:W2:Y:S01]  /*0020*/  S2R R9, SR_TID.X ;  /* 0x0000000000097919 */ /* 0x000ea20000002100 */
[----:B------:R-:W3:Y:S01]  /*0030*/  LDCU UR5, c[0x0][0x2fc] ;  /* 0x00005f80ff0577ac */ /* 0x000ee20008000800 */
[----:B------:R-:W-:-:S02]  /*0040*/  IMAD.MOV.U32 R6, RZ, RZ, RZ ;  /* 0x000000ffff067224 */ /* 0x000fc400078e00ff */
[----:B0-----:R-:W-:Y:S01]  /*0050*/  VIADD R1, R1, 0xfffffff8 ;  /* 0xfffffff801017836 */ /* 0x001fe20000000000 */
[----:B------:R-:W0:Y:S02]  /*0060*/  LDCU.64 UR36, c[0x0][0x358] ;  /* 0x00006b00ff2477ac */ /* 0x000e240008000a00 */
[----:B------:R-:W2:Y:S08]  /*0070*/  S2UR UR4, SR_CTAID.X ;  /* 0x00000000000479c3 */ /* 0x000eb00000002500 */
[----:B------:R-:W2:Y:S01]  /*0080*/  LDC R0, c[0x0][0x360] ;  /* 0x0000d800ff007b82 */ /* 0x000ea20000000800 */
[----:B-1----:R-:W-:-:S07]  /*0090*/  LEA.HI R2, R17, R17, RZ, 0x1 ;  /* 0x0000001111027211 */ /* 0x002fce00078f08ff */
[----:B------:R-:W1:Y:S01]  /*00a0*/  LDC.64 R18, c[0x0][0x388] ;  /* 0x0000e200ff127b82 */ /* 0x000e620000000a00 */
[----:B------:R-:W-:-:S05]  /*00b0*/  SHF.R.S32.HI R2, RZ, 0x1, R2 ;  /* 0x00000001ff027819 */ /* 0x000fca0000011402 */
[----:B------:R-:W-:-:S05]  /*00c0*/  IMAD R5, R2, R2, RZ ;  /* 0x0000000202057224 */ /* 0x000fca00078e02ff */
[-C--:B------:R-:W-:Y:S01]  /*00d0*/  IABS R8, R5.reuse ;  /* 0x0000000500087213 */ /* 0x080fe20000000000 */
[----:B--2---:R-:W-:Y:S01]  /*00e0*/  IMAD R0, R0, UR4, R9 ;  /* 0x0000000400007c24 */ /* 0x004fe2000f8e0209 */
[----:B------:R-:W-:Y:S02]  /*00f0*/  IABS R10, R5 ;  /* 0x00000005000a7213 */ /* 0x000fe40000000000 */
[----:B------:R-:W2:Y:S02]  /*0100*/  I2F.RP R3, R8 ;  /* 0x0000000800037306 */ /* 0x000ea40000209400 */
[----:B------:R-:W-:-:S06]  /*0110*/  IABS R4, R0 ;  /* 0x0000000000047213 */ /* 0x000fcc0000000000 */
[----:B--2---:R-:W2:Y:S02]  /*0120*/  MUFU.RCP R3, R3 ;  /* 0x0000000300037308 */ /* 0x004ea40000001000 */
[----:B--2---:R-:W-:-:S06]  /*0130*/  VIADD R7, R3, 0xffffffe ;  /* 0x0ffffffe03077836 */ /* 0x004fcc0000000000 */
[----:B------:R-:W2:Y:S02]  /*0140*/  F2I.FTZ.U32.TRUNC.NTZ R7, R7 ;  /* 0x0000000700077305 */ /* 0x000ea4000021f000 */
[----:B--2---:R-:W-:-:S05]  /*0150*/  IADD3 R11, PT, PT, RZ, -R7, RZ ;  /* 0x80000007ff0b7210 */ /* 0x004fca0007ffe0ff */
[----:B------:R-:W-:-:S04]  /*0160*/  IMAD R9, R11, R8, RZ ;  /* 0x000000080b097224 */ /* 0x000fc800078e02ff */
[----:B------:R-:W-:Y:S01]  /*0170*/  IMAD.HI.U32 R3, R7, R9, R6 ;  /* 0x0000000907037227 */ /* 0x000fe200078e0006 */
[----:B------:R-:W-:Y:S02]  /*0180*/  IABS R9, R2 ;  /* 0x0000000200097213 */ /* 0x000fe40000000000 */
[----:B------:R-:W-:Y:S01]  /*0190*/  IADD3 R7, PT, PT, RZ, -R10, RZ ;  /* 0x8000000aff077210 */ /* 0x000fe20007ffe0ff */
[----:B------:R-:W-:Y:S02]  /*01a0*/  IMAD.MOV.U32 R6, RZ, RZ, R4 ;  /* 0x000000ffff067224 */ /* 0x000fe400078e0004 */
[----:B------:R-:W-:Y:S02]  /*01b0*/  IMAD.MOV.U32 R4, RZ, RZ, R9 ;  /* 0x000000ffff047224 */ /* 0x000fe400078e0009 */
[----:B------:R-:W-:Y:S02]  /*01c0*/  IMAD.HI.U32 R3, R3, R6, RZ ;  /* 0x0000000603037227 */ /* 0x000fe400078e00ff */
[----:B------:R-:W2:Y:S02]  /*01d0*/  I2F.RP R10, R4 ;  /* 0x00000004000a7306 */ /* 0x000ea40000209400 */
[----:B------:R-:W-:-:S05]  /*01e0*/  IMAD R7, R3, R7, R6 ;  /* 0x0000000703077224 */ /* 0x000fca00078e0206 */
[----:B------:R-:W-:Y:S01]  /*01f0*/  ISETP.GT.U32.AND P1, PT, R8, R7, PT ;  /* 0x000000070800720c */ /* 0x000fe20003f24070 */
[----:B--2---:R-:W2:-:S12]  /*0200*/  MUFU.RCP R10, R10 ;  /* 0x0000000a000a7308 */ /* 0x004e980000001000 */
[----:B------:R-:W-:Y:S02]  /*0210*/  @!P1 IMAD.IADD R7, R7, 0x1, -R8 ;  /* 0x0000000107079824 */ /* 0x000fe400078e0a08 */
[----:B------:R-:W-:Y:S01]  /*0220*/  @!P1 VIADD R3, R3, 0x1 ;  /* 0x0000000103039836 */ /* 0x000fe20000000000 */
[----:B------:R-:W-:Y:S02]  /*0230*/  ISETP.NE.AND P1, PT, R5, RZ, PT ;  /* 0x000000ff0500720c */ /* 0x000fe40003f25270 */
[----:B------:R-:W-:Y:S02]  /*0240*/  ISETP.GE.U32.AND P0, PT, R7, R8, PT ;  /* 0x000000080700720c */ /* 0x000fe40003f06070 */
[----:B------:R-:W-:-:S04]  /*0250*/  LOP3.LUT R7, R0, R5, RZ, 0x3c, !PT ;  /* 0x0000000500077212 */ /* 0x000fc800078e3cff */
[----:B------:R-:W-:Y:S02]  /*0260*/  ISETP.GE.AND P2, PT, R7, RZ, PT ;  /* 0x000000ff0700720c */ /* 0x000fe40003f46270 */
[----:B--2---:R-:W-:-:S04]  /*0270*/  IADD3 R8, PT, PT, R10, 0xffffffe, RZ ;  /* 0x0ffffffe0a087810 */ /* 0x004fc80007ffe0ff */
[----:B------:R2:W4:Y:S01]  /*0280*/  F2I.FTZ.U32.TRUNC.NTZ R9, R8 ;  /* 0x0000000800097305 */ /* 0x000522000021f000 */
[----:B------:R-:W-:-:S06]  /*0290*/  @P0 VIADD R3, R3, 0x1 ;  /* 0x0000000103030836 */ /* 0x000fcc0000000000 */
[----:B------:R-:W-:Y:S02]  /*02a0*/  @!P2 IADD3 R3, PT, PT, -R3, RZ, RZ ;  /* 0x000000ff0303a210 */ /* 0x000fe40007ffe1ff */
[----:B------:R-:W-:Y:S01]  /*02b0*/  @!P1 LOP3.LUT R3, RZ, R5, RZ, 0x33, !PT ;  /* 0x00000005ff039212 */ /* 0x000fe200078e33ff */
[----:B--2---:R-:W-:-:S04]  /*02c0*/  HFMA2 R8, -RZ, RZ, 0, 0 ;  /* 0x00000000ff087431 */ /* 0x004fc800000001ff */
[----:B------:R-:W-:Y:S02]  /*02d0*/  IMAD.MOV R7, RZ, RZ, -R3 ;  /* 0x000000ffff077224 */ /* 0x000fe400078e0a03 */
[--C-:B----4-:R-:W-:Y:S02]  /*02e0*/  IMAD.MOV R11, RZ, RZ, -R9.reuse ;  /* 0x000000ffff0b7224 */ /* 0x110fe400078e0a09 */
[----:B------:R-:W-:Y:S02]  /*02f0*/  IMAD R5, R5, R7, R0 ;  /* 0x0000000705057224 */ /* 0x000fe400078e0200 */
[----:B------:R-:W-:Y:S01]  /*0300*/  IMAD R7, R11, R4, RZ ;  /* 0x000000040b077224 */ /* 0x000fe200078e02ff */
[-C--:B------:R-:W-:Y:S02]  /*0310*/  IABS R11, R2.reuse ;  /* 0x00000002000b7213 */ /* 0x080fe40000000000 */
[----:B------:R-:W-:Y:S01]  /*0320*/  IABS R10, R5 ;  /* 0x00000005000a7213 */ /* 0x000fe20000000000 */
[----:B------:R-:W-:Y:S01]  /*0330*/  IMAD.HI.U32 R9, R9, R7, R8 ;  /* 0x0000000709097227 */ /* 0x000fe200078e0008 */
[----:B------:R-:W-:-:S03]  /*0340*/  LOP3.LUT R5, R5, R2, RZ, 0x3c, !PT ;  /* 0x0000000205057212 */ /* 0x000fc600078e3cff */
[----:B------:R-:W-:Y:S01]  /*0350*/  IMAD.MOV R11, RZ, RZ, -R11 ;  /* 0x000000ffff0b7224 */ /* 0x000fe200078e0a0b */
[----:B------:R-:W-:Y:S01]  /*0360*/  ISETP.GE.AND P2, PT, R5, RZ, PT ;  /* 0x000000ff0500720c */ /* 0x000fe20003f46270 */
[----:B------:R-:W-:Y:S02]  /*0370*/  IMAD.MOV.U32 R8, RZ, RZ, R10 ;  /* 0x000000ffff087224 */ /* 0x000fe400078e000a */
[----:B------:R-:W-:Y:S01]  /*0380*/  IMAD.HI.U32 R7, R9, R6, RZ ;  /* 0x0000000609077227 */ /* 0x000fe200078e00ff */
[----:B------:R-:W-:-:S03]  /*0390*/  MOV R10, R11 ;  /* 0x0000000b000a7202 */ /* 0x000fc60000000f00 */
[----:B------:R-:W-:-:S04]  /*03a0*/  IMAD.HI.U32 R9, R9, R8, RZ ;  /* 0x0000000809097227 */ /* 0x000fc800078e00ff */
[-C--:B------:R-:W-:Y:S02]  /*03b0*/  IMAD R11, R7, R10.reuse, R6 ;  /* 0x0000000a070b7224 */ /* 0x080fe400078e0206 */
[----:B------:R-:W-:-:S03]  /*03c0*/  IMAD R7, R9, R10, R8 ;  /* 0x0000000a09077224 */ /* 0x000fc600078e0208 */
[C---:B------:R-:W-:Y:S02]  /*03d0*/  ISETP.GT.U32.AND P1, PT, R4.reuse, R11, PT ;  /* 0x0000000b0400720c */ /* 0x040fe40003f24070 */
[----:B------:R-:W-:-:S11]  /*03e0*/  ISETP.GT.U32.AND P0, PT, R4, R7, PT ;  /* 0x000000070400720c */ /* 0x000fd60003f04070 */
[--C-:B------:R-:W-:Y:S01]  /*03f0*/  @!P1 IMAD.IADD R11, R11, 0x1, -R4.reuse ;  /* 0x000000010b0b9824 */ /* 0x100fe200078e0a04 */
[----:B------:R-:W-:Y:S01]  /*0400*/  ISETP.GE.AND P1, PT, R0, RZ, PT ;  /* 0x000000ff0000720c */ /* 0x000fe20003f26270 */
[----:B------:R-:W-:Y:S01]  /*0410*/  @!P0 IMAD.IADD R7, R7, 0x1, -R4 ;  /* 0x0000000107078824 */ /* 0x000fe200078e0a04 */
[----:B------:R-:W-:Y:S02]  /*0420*/  @!P0 IADD3 R9, PT, PT, R9, 0x1, RZ ;  /* 0x0000000109098810 */ /* 0x000fe40007ffe0ff */
[----:B------:R-:W-:Y:S02]  /*0430*/  ISETP.GT.U32.AND P4, PT, R4, R11, PT ;  /* 0x0000000b0400720c */ /* 0x000fe40003f84070 */
[----:B------:R-:W-:Y:S02]  /*0440*/  ISETP.GE.U32.AND P3, PT, R7, R4, PT ;  /* 0x000000040700720c */ /* 0x000fe40003f66070 */
[----:B------:R-:W-:Y:S02]  /*0450*/  ISETP.NE.AND P0, PT, R2, RZ, PT ;  /* 0x000000ff0200720c */ /* 0x000fe40003f05270 */
[----:B------:R-:W-:-:S07]  /*0460*/  LOP3.LUT R2, RZ, R2, RZ, 0x33, !PT ;  /* 0x00000002ff027212 */ /* 0x000fce00078e33ff */
[----:B------:R-:W-:Y:S02]  /*0470*/  @!P4 IMAD.IADD R11, R11, 0x1, -R4 ;  /* 0x000000010b0bc824 */ /* 0x000fe400078e0a04 */
[----:B------:R-:W-:Y:S02]  /*0480*/  @P3 VIADD R9, R9, 0x1 ;  /* 0x0000000109093836 */ /* 0x000fe40000000000 */
[----:B------:R-:W-:Y:S01]  /*0490*/  IMAD R4, R17, R17, RZ ;  /* 0x0000001111047224 */ /* 0x000fe200078e02ff */
[----:B------:R-:W-:Y:S01]  /*04a0*/  @!P1 IADD3 R11, PT, PT, -R11, RZ, RZ ;  /* 0x000000ff0b0b9210 */ /* 0x000fe20007ffe1ff */
[----:B------:R-:W-:-:S03]  /*04b0*/  @!P2 IMAD.MOV R9, RZ, RZ, -R9 ;  /* 0x000000ffff09a224 */ /* 0x000fc600078e0a09 */
[C---:B------:R-:W-:Y:S02]  /*04c0*/  SEL R25, R2.reuse, R11, !P0 ;  /* 0x0000000b02197207 */ /* 0x040fe40004000000 */
[----:B------:R-:W-:-:S05]  /*04d0*/  SEL R26, R2, R9, !P0 ;  /* 0x00000009021a7207 */ /* 0x000fca0004000000 */
[----:B------:R-:W-:-:S04]  /*04e0*/  IMAD R2, R26, R17, R25 ;  /* 0x000000111a027224 */ /* 0x000fc800078e0219 */
[----:B------:R-:W-:-:S04]  /*04f0*/  IMAD.SHL.U32 R2, R2, 0x2, RZ ;  /* 0x0000000202027824 */ /* 0x000fc800078e00ff */
[----:B------:R-:W-:-:S04]  /*0500*/  IMAD R3, R3, R4, R2 ;  /* 0x0000000403037224 */ /* 0x000fc800078e0202 */
[----:B-1----:R-:W-:Y:S02]  /*0510*/  IMAD.WIDE R18, R3, 0x4, R18 ;  /* 0x0000000403127825 */ /* 0x002fe400078e0212 */
[----:B------:R-:W1:Y:S03]  /*0520*/  LDC.64 R2, c[0x0][0x380] ;  /* 0x0000e000ff027b82 */ /* 0x000e660000000a00 */
[----:B0-----:R-:W2:Y:S01]  /*0530*/  LDG.E R4, desc[UR36][R18.64] ;  /* 0x0000002412047981 */ /* 0x001ea2000c1e1900 */
[----:B------:R-:W-:-:S03]  /*0540*/  IMAD.WIDE R16, R17, 0x4, R18 ;  /* 0x0000000411107825 */ /* 0x000fc600078e0212 */
[----:B------:R-:W2:Y:S04]  /*0550*/  LDG.E R5, desc[UR36][R18.64+0x4] ;  /* 0x0000042412057981 */ /* 0x000ea8000c1e1900 */
[----:B------:R-:W4:Y:S04]  /*0560*/  LDG.E R7, desc[UR36][R16.64] ;  /* 0x0000002410077981 */ /* 0x000f28000c1e1900 */
[----:B------:R-:W5:Y:S01]  /*0570*/  LDG.E R9, desc[UR36][R16.64+0x4] ;  /* 0x0000042410097981 */ /* 0x000f62000c1e1900 */
[----:B------:R-:W0:Y:S01]  /*0580*/  LDCU UR4, c[0x0][0x2f8] ;  /* 0x00005f00ff0477ac */ /* 0x000e220008000800 */
[C---:B------:R-:W-:Y:S01]  /*0590*/  ISETP.NE.AND P0, PT, R0.reuse, 0x4, PT ;  /* 0x000000040000780c */ /* 0x040fe20003f05270 */
[----:B-1----:R-:W-:Y:S01]  /*05a0*/  IMAD.WIDE R2, R0, 0x4, R2 ;  /* 0x0000000400027825 */ /* 0x002fe200078e0202 */
[----:B0-----:R-:W-:-:S04]  /*05b0*/  IADD3 R24, P1, PT, R1, UR4, RZ ;  /* 0x0000000401187c10 */ /* 0x001fc8000ff3e0ff */
[----:B---3--:R-:W-:Y:S01]  /*05c0*/  IADD3.X R23, PT, PT, RZ, UR5, RZ, P1, !PT ;  /* 0x00000005ff177c10 */ /* 0x008fe20008ffe4ff */
[----:B--2---:R-:W-:-:S04]  /*05d0*/  FADD R4, R4, R5 ;  /* 0x0000000504047221 */ /* 0x004fc80000000000 */
[----:B----4-:R-:W-:-:S04]  /*05e0*/  FADD R4, R4, R7 ;  /* 0x0000000704047221 */ /* 0x010fc80000000000 */
[----:B-----5:R-:W-:-:S04]  /*05f0*/  FADD R4, R4, R9 ;  /* 0x0000000904047221 */ /* 0x020fc80000000000 */
[----:B------:R-:W-:-:S05]  /*0600*/  FMUL R5, R4, 0.25 ;  /* 0x3e80000004057820 */ /* 0x000fca0000400000 */
[----:B------:R0:W-:Y:S01]  /*0610*/  STG.E desc[UR36][R2.64], R5 ;  /* 0x0000000502007986 */ /* 0x0001e2000c101924 */
[----:B------:R-:W-:Y:S05]  /*0620*/  @P0 EXIT ;  /* 0x000000000000094d */ /* 0x000fea0003800000 */
[----:B------:R-:W2:Y:S01]  /*0630*/  LDG.E R0, desc[UR36][R18.64] ;  /* 0x0000002412007981 */ /* 0x000ea2000c1e1900 */
[----:B------:R-:W-:Y:S01]  /*0640*/  MOV R22, 0x0 ;  /* 0x0000000000167802 */ /* 0x000fe20000000f00 */
[----:B------:R-:W1:Y:S01]  /*0650*/  LDCU.64 UR4, c[0x4][0x8] ;  /* 0x01000100ff0477ac */ /* 0x000e620008000a00 */
[----:B------:R-:W-:Y:S01]  /*0660*/  IMAD.MOV.U32 R6, RZ, RZ, R24 ;  /* 0x000000ffff067224 */ /* 0x000fe200078e0018 */
[----:B------:R-:W-:Y:S01]  /*0670*/  MOV R7, R23 ;  /* 0x0000001700077202 */ /* 0x000fe20000000f00 */
[----:B0-----:R0:W3:Y:S01]  /*0680*/  LDC.64 R2, c[0x4][R22] ;  /* 0x0100000016027b82 */ /* 0x0010e20000000a00 */
[----:B-1----:R-:W-:Y:S01]  /*0690*/  IMAD.U32 R4, RZ, RZ, UR4 ;  /* 0x00000004ff047e24 */ /* 0x002fe2000f8e00ff */
[----:B------:R-:W-:Y:S01]  /*06a0*/  MOV R5, UR5 ;  /* 0x0000000500057c02 */ /* 0x000fe20008000f00 */
[----:B--2---:R-:W1:Y:S02]  /*06b0*/  F2F.F64.F32 R8, R0 ;  /* 0x0000000000087310 */ /* 0x004e640000201800 */
[----:B-1-3--:R0:W-:Y:S04]  /*06c0*/  STL.64 [R1], R8 ;  /* 0x0000000801007387 */ /* 0x00a1e80000100a00 */
[----:B------:R-:W-:-:S07]  /*06d0*/  LEPC R20, `(.L_x_0) ;  /* 0x000000001014794e */ /* 0x000fce0000000000 */
[----:B0-----:R-:W-:Y:S05]  /*06e0*/  CALL.ABS.NOINC R2 ;  /* 0x0000000002007343 */ /* 0x001fea0003c00000 */
.L_x_0:
[----:B------:R-:W2:Y:S01]  /*06f0*/  LDG.E R18, desc[UR36][R18.64+0x4] ;  /* 0x0000042412127981 */ /* 0x000ea2000c1e1900 */
[----:B------:R0:W1:Y:S01]  /*0700*/  LDC.64 R2, c[0x4][R22] ;  /* 0x0100000016027b82 */ /* 0x0000620000000a00 */
[----:B------:R-:W3:Y:S01]  /*0710*/  LDCU.64 UR4, c[0x4][0x10] ;  /* 0x01000200ff0477ac */ /* 0x000ee20008000a00 */
[----:B------:R-:W-:Y:S01]  /*0720*/  IMAD.MOV.U32 R6, RZ, RZ, R24 ;  /* 0x000000ffff067224 */ /* 0x000fe200078e0018 */
[----:B------:R-:W-:Y:S01]  /*0730*/  MOV R7, R23 ;  /* 0x0000001700077202 */ /* 0x000fe20000000f00 */
[----:B---3--:R-:W-:Y:S01]  /*0740*/  IMAD.U32 R4, RZ, RZ, UR4 ;  /* 0x00000004ff047e24 */ /* 0x008fe2000f8e00ff */
[----:B------:R-:W-:Y:S01]  /*0750*/  MOV R5, UR5 ;  /* 0x0000000500057c02 */ /* 0x000fe20008000f00 */
[----:B--2---:R-:W2:Y:S02]  /*0760*/  F2F.F64.F32 R8, R18 ;  /* 0x0000001200087310 */ /* 0x004ea40000201800 */
[----:B-12---:R0:W-:Y:S04]  /*0770*/  STL.64 [R1], R8 ;  /* 0x0000000801007387 */ /* 0x0061e80000100a00 */
[----:B------:R-:W-:-:S07]  /*0780*/  LEPC R20, `(.L_x_1) ;  /* 0x000000001014794e */ /* 0x000fce0000000000 */
[----:B0-----:R-:W-:Y:S05]  /*0790*/  CALL.ABS.NOINC R2 ;  /* 0x0000000002007343 */ /* 0x001fea0003c00000 */
.L_x_1:
        /* <DEDUP_REMOVED lines=11> */
.L_x_2:
        /* <DEDUP_REMOVED lines=11> */
.L_x_3:
[----:B------:R0:W-:Y:S01]  /*0900*/  STL [R1], R26 ;  /* 0x0000001a01007387 */ /* 0x0001e20000100800 */
[----:B------:R0:W1:Y:S01]  /*0910*/  LDC.64 R2, c[0x4][R22] ;  /* 0x0100000016027b82 */ /* 0x0000620000000a00 */
[----:B------:R-:W2:Y:S01]  /*0920*/  LDCU.64 UR4, c[0x4][0x28] ;  /* 0x01000500ff0477ac */ /* 0x000ea20008000a00 */
[----:B------:R-:W-:Y:S01]  /*0930*/  IMAD.MOV.U32 R6, RZ, RZ, R24 ;  /* 0x000000ffff067224 */ /* 0x000fe200078e0018 */
[----:B------:R-:W-:Y:S01]  /*0940*/  MOV R7, R23 ;  /* 0x0000001700077202 */ /* 0x000fe20000000f00 */
[----:B--2---:R-:W-:Y:S01]  /*0950*/  IMAD.U32 R4, RZ, RZ, UR4 ;  /* 0x00000004ff047e24 */ /* 0x004fe2000f8e00ff */
[----:B0-----:R-:W-:-:S07]  /*0960*/  MOV R5, UR5 ;  /* 0x0000000500057c02 */ /* 0x001fce0008000f00 */
[----:B------:R-:W-:-:S07]  /*0970*/  LEPC R20, `(.L_x_4) ;  /* 0x000000001014794e */ /* 0x000fce0000000000 */
[----:B-1----:R-:W-:Y:S05]  /*0980*/  CALL.ABS.NOINC R2 ;  /* 0x0000000002007343 */ /* 0x002fea0003c00000 */
.L_x_4:
        /* <DEDUP_REMOVED lines=9> */
.L_x_5:
[----:B------:R-:W-:Y:S05]  /*0a20*/  EXIT ;  /* 0x000000000000794d */ /* 0x000fea0003800000 */
.L_x_6:
[----:B------:R-:W-:-:S00]  /*0a30*/  BRA `(.L_x_6) ;  /* 0xfffffffc00fc7947 */ /* 0x000fc0000383ffff */
[----:B------:R-:W-:-:S00]  /*0a40*/  NOP ;  /* 0x0000000000007918 */ /* 0x000fc00000000000 */
        /* <DEDUP_REMOVED lines=11> */
.L_x_7:


//--------------------- .nv.global.init           --------------------------
	.section	.nv.global.init,"aw",@progbits
.nv.global.init:
	.type		$str$4,@object
	.size		$str$4,($str$5 - $str$4)
$str$4:
        /*0000*/ 	.byte	0x78, 0x20, 0x3d, 0x20, 0x25, 0x64, 0x20, 0x0a, 0x00
	.type		$str$5,@object
	.size		$str$5,($str - $str$5)
$str$5:
        /*0009*/ 	.byte	0x79, 0x20, 0x3d, 0x20, 0x25, 0x64, 0x20, 0x0a, 0x00
	.type		$str,@object
	.size		$str,($str$2 - $str)
$str:
        /*0012*/ 	.byte	0x4d, 0x5f, 0x69, 0x5b, 0x32, 0x2a, 0x28, 0x78, 0x2a, 0x6e, 0x2b, 0x79, 0x29, 0x2b, 0x77, 0x2a
        /*0022*/ 	.byte	0x6e, 0x2a, 0x6e, 0x5d, 0x20, 0x3d, 0x20, 0x25, 0x66, 0x20, 0x0a, 0x00
	.type		$str$2,@object
	.size		$str$2,($str$1 - $str$2)
$str$2:
        /*002e*/ 	.byte	0x4d, 0x5f, 0x69, 0x5b, 0x32, 0x2a, 0x28, 0x78, 0x2a, 0x6e, 0x2b, 0x79, 0x29, 0x2b, 0x6e, 0x2b
        /*003e*/ 	.byte	0x77, 0x2a, 0x6e, 0x2a, 0x6e, 0x5d, 0x20, 0x3d, 0x20, 0x25, 0x66, 0x20, 0x0a, 0x00
	.type		$str$1,@object
	.size		$str$1,($str$3 - $str$1)
$str$1:
        /*004c*/ 	.byte	0x4d, 0x5f, 0x69, 0x5b, 0x32, 0x2a, 0x28, 0x78, 0x2a, 0x6e, 0x2b, 0x79, 0x29, 0x2b, 0x31, 0x2b
        /*005c*/ 	.byte	0x77, 0x2a, 0x6e, 0x2a, 0x6e, 0x5d, 0x20, 0x3d, 0x20, 0x25, 0x66, 0x20, 0x0a, 0x00
	.type		$str$3,@object
	.size		$str$3,(.L_3 - $str$3)
$str$3:
        /*006a*/ 	.byte	0x4d, 0x5f, 0x69, 0x5b, 0x32, 0x2a, 0x28, 0x78, 0x2a, 0x6e, 0x2b, 0x79, 0x29, 0x2b, 0x6e, 0x2b
        /*007a*/ 	.byte	0x31, 0x2b, 0x77, 0x2a, 0x6e, 0x2a, 0x6e, 0x5d, 0x20, 0x3d, 0x20, 0x25, 0x66, 0x20, 0x0a, 0x00
.L_3:


//--------------------- .nv.shared.reserved.0     --------------------------
	.section	.nv.shared.reserved.0,"aw",@nobits
	.weak		__nv_reservedSMEM_offset_0_alias
	.size		__nv_reservedSMEM_offset_0_alias, 0, 64
	.other		__nv_reservedSMEM_offset_0_alias,@"STO_CUDA_RESERVED_SHARED STV_DEFAULT"
__nv_reservedSMEM_offset_0_alias:
	.zero		0
	.zero		64


//--------------------- .nv.constant0._Z6MatMoyPfS_i --------------------------
	.section	.nv.constant0._Z6MatMoyPfS_i,"a",@progbits
	.sectionflags	@""
	.align	4
.nv.constant0._Z6MatMoyPfS_i:
	.zero		916


//--------------------- SYMBOLS --------------------------

	.type		.nv.reservedSmem.offset0,@object
	.size		.nv.reservedSmem.offset0,0x4
	.type		vprintf,@function
